//
// Generated by NVIDIA NVVM Compiler
//
// Compiler Build ID: CL-36424714
// Cuda compilation tools, release 13.0, V13.0.88
// Based on NVVM 20.0.0
//

.version 9.0
.target sm_100
.address_size 64

	// .globl	_Z11GPUFunctionv
.extern .func  (.param .b32 func_retval0) vprintf
(
	.param .b64 vprintf_param_0,
	.param .b64 vprintf_param_1
)
;
.global .align 1 .b8 $str[18] = {82, 117, 110, 115, 32, 111, 110, 32, 116, 104, 101, 32, 71, 80, 85, 46, 10};

.visible .entry _Z11GPUFunctionv()
{
	.reg .b32 	%r<3>;
	.reg .b64 	%rd<3>;

	mov.u64 	%rd1, $str;
	cvta.global.u64 	%rd2, %rd1;
	{ // callseq 0, 0
	.param .b64 param0;
	st.param.b64 	[param0], %rd2;
	.param .b64 param1;
	st.param.b64 	[param1], 0;
	.param .b32 retval0;
	call.uni (retval0), 
	vprintf, 
	(
	param0, 
	param1
	);
	ld.param.b32 	%r1, [retval0];
	} // callseq 0
	ret;

}


// ===== COMPILED SASS (sm_100) =====

	.target	sm_100

	.elftype	@"ET_EXEC"


//--------------------- .note.nv.tkinfo           --------------------------
	.section	.note.nv.tkinfo,"",@"SHT_NOTE"
	.sectionflags	@"SHF_NOTE_NV_TKINFO"
	.tkinfo
        /*0018*/ 	.word	0x00000002
        /*0030*/ 	.string	""
        /*0030*/ 	.string	"ptxas"
        /*0030*/ 	.string	"Cuda compilation tools, release 13.0, V13.0.88"
        /*0030*/ 	.string	"Build cuda_13.0.r13.0/compiler.36424714_0"
        /*0030*/ 	.string	"-arch sm_100 -m 64 "



//--------------------- .note.nv.cuinfo           --------------------------
	.section	.note.nv.cuinfo,"",@"SHT_NOTE"
	.sectionflags	@"SHF_NOTE_NV_CUINFO"
        /*0018*/ 	.short	0x0002
        /*001a*/ 	.short	0x0064
        /*001c*/ 	.short	0x0082
	.zero		2


//--------------------- .nv.info                  --------------------------
	.section	.nv.info,"",@"SHT_CUDA_INFO"
	.align	4


	//----- nvinfo : EIATTR_REGCOUNT
	.align		4
        /*0000*/ 	.byte	0x04, 0x2f
        /*0002*/ 	.short	(.L_2 - .L_1)
	.align		4
.L_1:
        /*0004*/ 	.word	index@(_Z11GPUFunctionv)
        /*0008*/ 	.word	0x00000018


	//----- nvinfo : EIATTR_FRAME_SIZE
	.align		4
.L_2:
        /*000c*/ 	.byte	0x04, 0x11
        /*000e*/ 	.short	(.L_4 - .L_3)
	.align		4
.L_3:
        /*0010*/ 	.word	index@(_Z11GPUFunctionv)
        /*0014*/ 	.word	0x00000000


	//----- nvinfo : EIATTR_MIN_STACK_SIZE
	.align		4
.L_4:
        /*0018*/ 	.byte	0x04, 0x12
        /*001a*/ 	.short	(.L_6 - .L_5)
	.align		4
.L_5:
        /*001c*/ 	.word	index@(_Z11GPUFunctionv)
        /*0020*/ 	.word	0x00000000
.L_6:


//--------------------- .nv.compat                --------------------------
	.section	.nv.compat,"",@"SHT_CUDA_COMPAT_INFO"
	.align	4
        /*0000*/ 	.byte	0x02, 0x09, 0x00, 0x00, 0x02, 0x02, 0x01, 0x00, 0x02, 0x05, 0x05, 0x00, 0x03, 0x07, 0x01, 0x01
        /*0010*/ 	.byte	0x02, 0x03, 0x00, 0x00, 0x02, 0x06, 0x01, 0x00, 0x04, 0x0b, 0x08, 0x00, 0x09, 0x00, 0x00, 0x00
        /*0020*/ 	.byte	0x00, 0x00, 0x00, 0x00


//--------------------- .nv.info._Z11GPUFunctionv --------------------------
	.section	.nv.info._Z11GPUFunctionv,"",@"SHT_CUDA_INFO"
	.sectionflags	@""
	.align	4


	//----- nvinfo : EIATTR_CUDA_API_VERSION
	.align		4
        /*0000*/ 	.byte	0x04, 0x37
        /*0002*/ 	.short	(.L_8 - .L_7)
.L_7:
        /*0004*/ 	.word	0x00000082


	//----- nvinfo : EIATTR_SPARSE_MMA_MASK
	.align		4
.L_8:
        /*0008*/ 	.byte	0x03, 0x50
        /*000a*/ 	.short	0x0000


	//----- nvinfo : EIATTR_MAXREG_COUNT
	.align		4
        /*000c*/ 	.byte	0x03, 0x1b
        /*000e*/ 	.short	0x00ff


	//----- nvinfo : EIATTR_EXTERNS
	.align		4
        /*0010*/ 	.byte	0x04, 0x0f
        /*0012*/ 	.short	(.L_10 - .L_9)


	//   ....[0]....
	.align		4
.L_9:
        /*0014*/ 	.word	index@(vprintf)


	//----- nvinfo : EIATTR_MERCURY_ISA_VERSION
	.align		4
.L_10:
        /*0018*/ 	.byte	0x03, 0x5f
        /*001a*/ 	.short	0x0101


	//----- nvinfo : EIATTR_VRC_CTA_INIT_COUNT
	.align		4
        /*001c*/ 	.byte	0x02, 0x4a
	.zero		1
	.zero		1


	//----- nvinfo : EIATTR_SYSCALL_OFFSETS
	.align		4
        /*0020*/ 	.byte	0x04, 0x46
        /*0022*/ 	.short	(.L_12 - .L_11)


	//   ....[0]....
.L_11:
        /*0024*/ 	.word	0x00000080


	//----- nvinfo : EIATTR_EXIT_INSTR_OFFSETS
	.align		4
.L_12:
        /*0028*/ 	.byte	0x04, 0x1c
        /*002a*/ 	.short	(.L_14 - .L_13)


	//   ....[0]....
.L_13:
        /*002c*/ 	.word	0x00000090


	//----- nvinfo : EIATTR_SW_WAR
	.align		4
.L_14:
        /*0030*/ 	.byte	0x04, 0x36
        /*0032*/ 	.short	(.L_16 - .L_15)
.L_15:
        /*0034*/ 	.word	0x00000008
.L_16:


//--------------------- .nv.callgraph             --------------------------
	.section	.nv.callgraph,"",@"SHT_CUDA_CALLGRAPH"
	.align	4
	.sectionentsize	8
	.align		4
        /*0000*/ 	.word	0x00000000
	.align		4
        /*0004*/ 	.word	0xffffffff
	.align		4
        /*0008*/ 	.word	index@(_Z11GPUFunctionv)
	.align		4
        /*000c*/ 	.word	index@(vprintf)
	.align		4
        /*0010*/ 	.word	0x00000000
	.align		4
        /*0014*/ 	.word	0xfffffffe
	.align		4
        /*0018*/ 	.word	0x00000000
	.align		4
        /*001c*/ 	.word	0xfffffffd
	.align		4
        /*0020*/ 	.word	0x00000000
	.align		4
        /*0024*/ 	.word	0xfffffffc


//--------------------- .nv.constant4             --------------------------
	.section	.nv.constant4,"a",@progbits
	.align	8
	.align		8
.nv.constant4:
        /*0000*/ 	.dword	vprintf
	.align		8
        /*0008*/ 	.dword	$str


//--------------------- .text._Z11GPUFunctionv    --------------------------
	.section	.text._Z11GPUFunctionv,"ax",@progbits
	.align	128
        .global         _Z11GPUFunctionv
        .type           _Z11GPUFunctionv,@function
        .size           _Z11GPUFunctionv,(.L_x_2 - _Z11GPUFunctionv)
        .other          _Z11GPUFunctionv,@"STO_CUDA_ENTRY STV_DEFAULT"
_Z11GPUFunctionv:
.text._Z11GPUFunctionv:
[----:B------:R-:W0:Y:S01]  /*0000*/  LDC R1, c[0x0][0x37c] ;  /* 0x0000df00ff017b82 */ /* 0x000e220000000800 */
[----:B------:R-:W-:Y:S01]  /*0010*/  MOV R0, 0x0 ;  /* 0x0000000000007802 */ /* 0x000fe20000000f00 */
[----:B------:R-:W1:Y:S01]  /*0020*/  LDCU.64 UR4, c[0x4][0x8] ;  /* 0x01000100ff0477ac */ /* 0x000e620008000a00 */
[----:B------:R-:W-:-:S05]  /*0030*/  CS2R R6, SRZ ;  /* 0x0000000000067805 */ /* 0x000fca000001ff00 */
[----:B------:R2:W3:Y:S01]  /*0040*/  LDC.64 R2, c[0x4][R0] ;  /* 0x0100000000027b82 */ /* 0x0004e20000000a00 */
[----:B-1----:R-:W-:Y:S02]  /*0050*/  IMAD.U32 R4, RZ, RZ, UR4 ;  /* 0x00000004ff047e24 */ /* 0x002fe4000f8e00ff */
[----:B--2---:R-:W-:-:S07]  /*0060*/  IMAD.U32 R5, RZ, RZ, UR5 ;  /* 0x00000005ff057e24 */ /* 0x004fce000f8e00ff */
[----:B------:R-:W-:-:S07]  /*0070*/  LEPC R20, `(.L_x_0) ;  /* 0x000000001014794e */ /* 0x000fce0000000000 */
[----:B0--3--:R-:W-:Y:S05]  /*0080*/  CALL.ABS.NOINC R2 ;  /* 0x0000000002007343 */ /* 0x009fea0003c00000 */
.L_x_0:
[----:B------:R-:W-:Y:S05]  /*0090*/  EXIT ;  /* 0x000000000000794d */ /* 0x000fea0003800000 */
.L_x_1:
[----:B------:R-:W-:-:S00]  /*00a0*/  BRA `(.L_x_1) ;  /* 0xfffffffc00fc7947 */ /* 0x000fc0000383ffff */
[----:B------:R-:W-:-:S00]  /*00b0*/  NOP ;  /* 0x0000000000007918 */ /* 0x000fc00000000000 */
        /* <DEDUP_REMOVED lines=12> */
.L_x_2:


//--------------------- .nv.global.init           --------------------------
	.section	.nv.global.init,"aw",@progbits
.nv.global.init:
	.type		$str,@object
	.size		$str,(.L_0 - $str)
$str:
        /*0000*/ 	.byte	0x52, 0x75, 0x6e, 0x73, 0x20, 0x6f, 0x6e, 0x20, 0x74, 0x68, 0x65, 0x20, 0x47, 0x50, 0x55, 0x2e
        /*0010*/ 	.byte	0x0a, 0x00
.L_0:


//--------------------- .nv.shared.reserved.0     --------------------------
	.section	.nv.shared.reserved.0,"aw",@nobits
	.weak		__nv_reservedSMEM_offset_0_alias
	.size		__nv_reservedSMEM_offset_0_alias, 0, 64
	.other		__nv_reservedSMEM_offset_0_alias,@"STO_CUDA_RESERVED_SHARED STV_DEFAULT"
__nv_reservedSMEM_offset_0_alias:
	.zero		0
	.zero		64


//--------------------- .nv.constant0._Z11GPUFunctionv --------------------------
	.section	.nv.constant0._Z11GPUFunctionv,"a",@progbits
	.sectionflags	@""
	.align	4
.nv.constant0._Z11GPUFunctionv:
	.zero		896


//--------------------- SYMBOLS --------------------------

	.type		.nv.reservedSmem.offset0,@object
	.size		.nv.reservedSmem.offset0,0x4
	.type		vprintf,@function
